	.headerflags	@"EF_CUDA_TEXMODE_UNIFIED EF_CUDA_64BIT_ADDRESS EF_CUDA_ACCELERATORS EF_CUDA_SM90 EF_CUDA_VIRTUAL_SM(EF_CUDA_SM90)"
	.elftype	@"ET_EXEC"


//--------------------- .nv.info                  --------------------------
	.section	.nv.info,"",@"SHT_CUDA_INFO"
	.align	4


	//----- nvinfo : EIATTR_REGCOUNT
	.align		4
        /*0000*/ 	.byte	0x04, 0x2f
        /*0002*/ 	.short	(.L_3 - .L_2)
	.align		4
.L_2:
        /*0004*/ 	.word	index@(triton_poi_fused__native_batch_norm_legit_no_training_relu_27)
        /*0008*/ 	.word	0x00000012


	//----- nvinfo : EIATTR_MIN_STACK_SIZE
	.align		4
.L_3:
        /*000c*/ 	.byte	0x04, 0x12
        /*000e*/ 	.short	(.L_5 - .L_4)
	.align		4
.L_4:
        /*0010*/ 	.word	index@(triton_poi_fused__native_batch_norm_legit_no_training_relu_27)
        /*0014*/ 	.word	0x00000000


	//----- nvinfo : EIATTR_FRAME_SIZE
	.align		4
.L_5:
        /*0018*/ 	.byte	0x04, 0x11
        /*001a*/ 	.short	(.L_7 - .L_6)
	.align		4
.L_6:
        /*001c*/ 	.word	index@(triton_poi_fused__native_batch_norm_legit_no_training_relu_27)
        /*0020*/ 	.word	0x00000000


	//----- nvinfo : EIATTR_MIN_STACK_SIZE
	.align		4
.L_7:
        /*0024*/ 	.byte	0x04, 0x12
        /*0026*/ 	.short	(.L_9 - .L_8)
	.align		4
.L_8:
        /*0028*/ 	.word	index@(triton_poi_fused__native_batch_norm_legit_no_training_relu_27)
        /*002c*/ 	.word	0x00000000
.L_9:


//--------------------- .nv.info.triton_poi_fused__native_batch_norm_legit_no_training_relu_27 --------------------------
	.section	.nv.info.triton_poi_fused__native_batch_norm_legit_no_training_relu_27,"",@"SHT_CUDA_INFO"
	.sectionflags	@""
	.align	4


	//----- nvinfo : EIATTR_CUDA_API_VERSION
	.align		4
        /*0000*/ 	.byte	0x04, 0x37
        /*0002*/ 	.short	(.L_11 - .L_10)
.L_10:
        /*0004*/ 	.word	0x0000007c


	//----- nvinfo : EIATTR_KPARAM_INFO
	.align		4
.L_11:
        /*0008*/ 	.byte	0x04, 0x17
        /*000a*/ 	.short	(.L_13 - .L_12)
.L_12:
        /*000c*/ 	.word	0x00000000
        /*0010*/ 	.short	0x0006
        /*0012*/ 	.short	0x0030
        /*0014*/ 	.byte	0x00, 0xf0, 0x11, 0x00


	//----- nvinfo : EIATTR_KPARAM_INFO
	.align		4
.L_13:
        /*0018*/ 	.byte	0x04, 0x17
        /*001a*/ 	.short	(.L_15 - .L_14)
.L_14:
        /*001c*/ 	.word	0x00000000
        /*0020*/ 	.short	0x0005
        /*0022*/ 	.short	0x0028
        /*0024*/ 	.byte	0x00, 0xf4, 0x21, 0x00


	//----- nvinfo : EIATTR_KPARAM_INFO
	.align		4
.L_15:
        /*0028*/ 	.byte	0x04, 0x17
        /*002a*/ 	.short	(.L_17 - .L_16)
.L_16:
        /*002c*/ 	.word	0x00000000
        /*0030*/ 	.short	0x0004
        /*0032*/ 	.short	0x0020
        /*0034*/ 	.byte	0x00, 0xf4, 0x21, 0x00


	//----- nvinfo : EIATTR_KPARAM_INFO
	.align		4
.L_17:
        /*0038*/ 	.byte	0x04, 0x17
        /*003a*/ 	.short	(.L_19 - .L_18)
.L_18:
        /*003c*/ 	.word	0x00000000
        /*0040*/ 	.short	0x0003
        /*0042*/ 	.short	0x0018
        /*0044*/ 	.byte	0x00, 0xf4, 0x21, 0x00


	//----- nvinfo : EIATTR_KPARAM_INFO
	.align		4
.L_19:
        /*0048*/ 	.byte	0x04, 0x17
        /*004a*/ 	.short	(.L_21 - .L_20)
.L_20:
        /*004c*/ 	.word	0x00000000
        /*0050*/ 	.short	0x0002
        /*0052*/ 	.short	0x0010
        /*0054*/ 	.byte	0x00, 0xf4, 0x21, 0x00


	//----- nvinfo : EIATTR_KPARAM_INFO
	.align		4
.L_21:
        /*0058*/ 	.byte	0x04, 0x17
        /*005a*/ 	.short	(.L_23 - .L_22)
.L_22:
        /*005c*/ 	.word	0x00000000
        /*0060*/ 	.short	0x0001
        /*0062*/ 	.short	0x0008
        /*0064*/ 	.byte	0x00, 0xf4, 0x21, 0x00


	//----- nvinfo : EIATTR_KPARAM_INFO
	.align		4
.L_23:
        /*0068*/ 	.byte	0x04, 0x17
        /*006a*/ 	.short	(.L_25 - .L_24)
.L_24:
        /*006c*/ 	.word	0x00000000
        /*0070*/ 	.short	0x0000
        /*0072*/ 	.short	0x0000
        /*0074*/ 	.byte	0x00, 0xf4, 0x21, 0x00


	//----- nvinfo : EIATTR_SPARSE_MMA_MASK
	.align		4
.L_25:
        /*0078*/ 	.byte	0x03, 0x50
        /*007a*/ 	.short	0x0000


	//----- nvinfo : EIATTR_MAXREG_COUNT
	.align		4
        /*007c*/ 	.byte	0x03, 0x1b
        /*007e*/ 	.short	0x00ff


	//----- nvinfo : EIATTR_EXIT_INSTR_OFFSETS
	.align		4
        /*0080*/ 	.byte	0x04, 0x1c
        /*0082*/ 	.short	(.L_27 - .L_26)


	//   ....[0]....
.L_26:
        /*0084*/ 	.word	0x000003d0


	//----- nvinfo : EIATTR_REQNTID
	.align		4
.L_27:
        /*0088*/ 	.byte	0x04, 0x10
        /*008a*/ 	.short	(.L_29 - .L_28)
.L_28:
        /*008c*/ 	.word	0x00000080
        /*0090*/ 	.word	0x00000001
        /*0094*/ 	.word	0x00000001


	//----- nvinfo : EIATTR_CBANK_PARAM_SIZE
	.align		4
.L_29:
        /*0098*/ 	.byte	0x03, 0x19
        /*009a*/ 	.short	0x0034


	//----- nvinfo : EIATTR_PARAM_CBANK
	.align		4
        /*009c*/ 	.byte	0x04, 0x0a
        /*009e*/ 	.short	(.L_31 - .L_30)
	.align		4
.L_30:
        /*00a0*/ 	.word	index@(.nv.constant0.triton_poi_fused__native_batch_norm_legit_no_training_relu_27)
        /*00a4*/ 	.short	0x0210
        /*00a6*/ 	.short	0x0034


	//----- nvinfo : EIATTR_SW_WAR
	.align		4
.L_31:
        /*00a8*/ 	.byte	0x04, 0x36
        /*00aa*/ 	.short	(.L_33 - .L_32)
.L_32:
        /*00ac*/ 	.word	0x00000008
.L_33:


//--------------------- .nv.callgraph             --------------------------
	.section	.nv.callgraph,"",@"SHT_CUDA_CALLGRAPH"
	.align	4
	.sectionentsize	8
	.align		4
        /*0000*/ 	.word	0x00000000
	.align		4
        /*0004*/ 	.word	0xffffffff
	.align		4
        /*0008*/ 	.word	0x00000000
	.align		4
        /*000c*/ 	.word	0xfffffffe
	.align		4
        /*0010*/ 	.word	0x00000000
	.align		4
        /*0014*/ 	.word	0xfffffffd
	.align		4
        /*0018*/ 	.word	0x00000000
	.align		4
        /*001c*/ 	.word	0xfffffffc


//--------------------- .nv.constant4             --------------------------
	.section	.nv.constant4,"a",@progbits
	.align	8
	.align		8
.nv.constant4:
        /*0000*/ 	.dword	_$_str
	.align		8
        /*0008*/ 	.dword	_$_str_$_2


//--------------------- .text.triton_poi_fused__native_batch_norm_legit_no_training_relu_27 --------------------------
	.section	.text.triton_poi_fused__native_batch_norm_legit_no_training_relu_27,"ax",@progbits
	.align	128
        .global         triton_poi_fused__native_batch_norm_legit_no_training_relu_27
        .type           triton_poi_fused__native_batch_norm_legit_no_training_relu_27,@function
        .size           triton_poi_fused__native_batch_norm_legit_no_training_relu_27,(.L_x_1 - triton_poi_fused__native_batch_norm_legit_no_training_relu_27)
        .other          triton_poi_fused__native_batch_norm_legit_no_training_relu_27,@"STO_CUDA_ENTRY STV_DEFAULT"
triton_poi_fused__native_batch_norm_legit_no_training_relu_27:
.text.triton_poi_fused__native_batch_norm_legit_no_training_relu_27:
[----:B------:R-:W-:Y:S01]  /*0000*/  LDC R1, c[0x0][0x28] ;  /* 0x00000a00ff017b82 */ /* 0x000fe20000000800 */
[----:B------:R-:W1:Y:S07]  /*0010*/  S2R R0, SR_TID.X ;  /* 0x0000000000007919 */ /* 0x000e6e0000002100 */
[----:B------:R-:W2:Y:S01]  /*0020*/  LDC.64 R2, c[0x0][0x220] ;  /* 0x00008800ff027b82 */ /* 0x000ea20000000a00 */
[----:B------:R-:W-:Y:S01]  /*0030*/  ULDC.64 UR4, c[0x0][0x208] ;  /* 0x0000820000047ab9 */ /* 0x000fe20000000a00 */
[----:B------:R-:W3:Y:S06]  /*0040*/  S2R R7, SR_CTAID.X ;  /* 0x0000000000077919 */ /* 0x000eec0000002500 */
[----:B------:R-:W4:Y:S08]  /*0050*/  LDC.64 R8, c[0x0][0x228] ;  /* 0x00008a00ff087b82 */ /* 0x000f300000000a00 */
[----:B------:R-:W5:Y:S01]  /*0060*/  LDC.64 R10, c[0x0][0x230] ;  /* 0x00008c00ff0a7b82 */ /* 0x000f620000000a00 */
[----:B-1----:R-:W-:-:S02]  /*0070*/  SHF.L.U32 R0, R0, 0x1, RZ ;  /* 0x0000000100007819 */ /* 0x002fc400000006ff */
[----:B---3--:R-:W-:Y:S02]  /*0080*/  SHF.R.S32.HI R5, RZ, 0x17, R7 ;  /* 0x00000017ff057819 */ /* 0x008fe40000011407 */
[----:B------:R-:W-:Y:S02]  /*0090*/  LOP3.LUT R0, R0, 0xfe, RZ, 0xc0, !PT ;  /* 0x000000fe00007812 */ /* 0x000fe400078ec0ff */
[----:B------:R-:W-:Y:S02]  /*00a0*/  SGXT R5, R5, 0x1 ;  /* 0x000000010505781a */ /* 0x000fe40000000200 */
[----:B------:R-:W-:Y:S02]  /*00b0*/  LEA R0, R7, R0, 0x8 ;  /* 0x0000000007007211 */ /* 0x000fe400078e40ff */
[----:B------:R-:W1:Y:S02]  /*00c0*/  LDC.64 R6, c[0x0][0x218] ;  /* 0x00008600ff067b82 */ /* 0x000e640000000a00 */
[----:B------:R-:W-:-:S04]  /*00d0*/  LEA.HI R5, R5, R0, RZ, 0x4 ;  /* 0x0000000005057211 */ /* 0x000fc800078f20ff */
[----:B------:R-:W-:-:S04]  /*00e0*/  LOP3.LUT R5, R5, 0xfffffff0, RZ, 0xc0, !PT ;  /* 0xfffffff005057812 */ /* 0x000fc800078ec0ff */
[----:B------:R-:W-:Y:S02]  /*00f0*/  IADD3 R13, R0, -R5, RZ ;  /* 0x80000005000d7210 */ /* 0x000fe40007ffe0ff */
[----:B------:R-:W3:Y:S03]  /*0100*/  LDC.64 R4, c[0x0][0x210] ;  /* 0x00008400ff047b82 */ /* 0x000ee60000000a00 */
[----:B--2---:R-:W-:-:S06]  /*0110*/  IMAD.WIDE R2, R13, 0x4, R2 ;  /* 0x000000040d027825 */ /* 0x004fcc00078e0202 */
[----:B------:R-:W2:Y:S01]  /*0120*/  LDG.E.EL.64 R2, desc[UR4][R2.64] ;  /* 0x0000000402027981 */ /* 0x000ea2000c2e1b00 */
[----:B-1----:R-:W-:-:S04]  /*0130*/  IMAD.WIDE R6, R13, 0x4, R6 ;  /* 0x000000040d067825 */ /* 0x002fc800078e0206 */
[C---:B----4-:R-:W-:Y:S02]  /*0140*/  IMAD.WIDE R8, R13.reuse, 0x4, R8 ;  /* 0x000000040d087825 */ /* 0x050fe400078e0208 */
[----:B------:R-:W4:Y:S02]  /*0150*/  LDG.E.EL.64 R6, desc[UR4][R6.64] ;  /* 0x0000000406067981 */ /* 0x000f24000c2e1b00 */
[----:B-----5:R-:W-:Y:S02]  /*0160*/  IMAD.WIDE R10, R13, 0x4, R10 ;  /* 0x000000040d0a7825 */ /* 0x020fe400078e020a */
[----:B------:R-:W5:Y:S02]  /*0170*/  LDG.E.EL.64 R8, desc[UR4][R8.64] ;  /* 0x0000000408087981 */ /* 0x000f64000c2e1b00 */
[----:B---3--:R-:W-:Y:S02]  /*0180*/  IMAD.WIDE R4, R0, 0x4, R4 ;  /* 0x0000000400047825 */ /* 0x008fe400078e0204 */
[----:B------:R-:W5:Y:S04]  /*0190*/  LDG.E.EL.64 R10, desc[UR4][R10.64] ;  /* 0x000000040a0a7981 */ /* 0x000f68000c2e1b00 */
[----:B------:R-:W4:Y:S01]  /*01a0*/  LDG.E.64 R4, desc[UR4][R4.64] ;  /* 0x0000000404047981 */ /* 0x000f22000c1e1b00 */
[----:B------:R-:W-:Y:S01]  /*01b0*/  HFMA2.MMA R14, -RZ, RZ, 1.625, 0 ;  /* 0x3e800000ff0e7435 */ /* 0x000fe200000001ff */
[----:B--2---:R-:W-:Y:S01]  /*01c0*/  FADD R2, R2, 9.9999997473787516356e-06 ;  /* 0x3727c5ac02027421 */ /* 0x004fe20000000000 */
[----:B------:R-:W-:-:S03]  /*01d0*/  FADD R3, R3, 9.9999997473787516356e-06 ;  /* 0x3727c5ac03037421 */ /* 0x000fc60000000000 */
[----:B------:R-:W1:Y:S08]  /*01e0*/  MUFU.SQRT R12, R2 ;  /* 0x00000002000c7308 */ /* 0x000e700000002000 */
[----:B------:R2:W3:Y:S01]  /*01f0*/  MUFU.SQRT R13, R3 ;  /* 0x00000003000d7308 */ /* 0x0004e20000002000 */
[C---:B-1----:R-:W-:Y:S02]  /*0200*/  FSETP.GT.AND P0, PT, R12.reuse, 8.50705917302346158658e+37, PT ;  /* 0x7e8000000c00780b */ /* 0x042fe40003f04000 */
[----:B------:R-:W-:Y:S01]  /*0210*/  FSETP.GEU.AND P2, PT, R12, 1.175494350822287508e-38, PT ;  /* 0x008000000c00780b */ /* 0x000fe20003f4e000 */
[----:B--2---:R-:W1:Y:S01]  /*0220*/  LDC.64 R2, c[0x0][0x238] ;  /* 0x00008e00ff027b82 */ /* 0x004e620000000a00 */
[----:B---3--:R-:W-:-:S02]  /*0230*/  FSETP.GT.AND P1, PT, R13, 8.50705917302346158658e+37, PT ;  /* 0x7e8000000d00780b */ /* 0x008fc40003f24000 */
[----:B------:R-:W-:-:S07]  /*0240*/  FSETP.GEU.AND P3, PT, R13, 1.175494350822287508e-38, PT ;  /* 0x008000000d00780b */ /* 0x000fce0003f6e000 */
[----:B------:R-:W-:-:S04]  /*0250*/  @P0 FMUL R12, R12, 0.25 ;  /* 0x3e8000000c0c0820 */ /* 0x000fc80000400000 */
[----:B------:R-:W-:Y:S01]  /*0260*/  @!P2 FMUL R12, R12, 16777216 ;  /* 0x4b8000000c0ca820 */ /* 0x000fe20000400000 */
[----:B------:R-:W-:-:S04]  /*0270*/  @P1 FMUL R13, R13, 0.25 ;  /* 0x3e8000000d0d1820 */ /* 0x000fc80000400000 */
[----:B------:R-:W-:Y:S01]  /*0280*/  @!P3 FMUL R13, R13, 16777216 ;  /* 0x4b8000000d0db820 */ /* 0x000fe20000400000 */
[----:B------:R-:W2:Y:S01]  /*0290*/  MUFU.RCP R12, R12 ;  /* 0x0000000c000c7308 */ /* 0x000ea20000001000 */
[----:B------:R-:W-:-:S07]  /*02a0*/  FSEL R15, R14, 1, P0 ;  /* 0x3f8000000e0f7808 */ /* 0x000fce0000000000 */
[----:B------:R-:W3:Y:S01]  /*02b0*/  MUFU.RCP R13, R13 ;  /* 0x0000000d000d7308 */ /* 0x000ee20000001000 */
[----:B------:R-:W-:Y:S01]  /*02c0*/  FSEL R14, R14, 1, P1 ;  /* 0x3f8000000e0e7808 */ /* 0x000fe20000800000 */
[----:B------:R-:W-:-:S04]  /*02d0*/  @!P2 FMUL R15, R15, 16777216 ;  /* 0x4b8000000f0fa820 */ /* 0x000fc80000400000 */
[----:B------:R-:W-:Y:S01]  /*02e0*/  @!P3 FMUL R14, R14, 16777216 ;  /* 0x4b8000000e0eb820 */ /* 0x000fe20000400000 */
[----:B----4-:R-:W-:Y:S01]  /*02f0*/  FADD R5, R5, -R7 ;  /* 0x8000000705057221 */ /* 0x010fe20000000000 */
[----:B------:R-:W-:Y:S01]  /*0300*/  FADD R4, R4, -R6 ;  /* 0x8000000604047221 */ /* 0x000fe20000000000 */
[----:B--2---:R-:W-:Y:S01]  /*0310*/  FMUL R15, R12, R15 ;  /* 0x0000000f0c0f7220 */ /* 0x004fe20000400000 */
[----:B---3--:R-:W-:-:S03]  /*0320*/  FMUL R14, R13, R14 ;  /* 0x0000000e0d0e7220 */ /* 0x008fc60000400000 */
[----:B------:R-:W-:Y:S01]  /*0330*/  FMUL R15, R4, R15 ;  /* 0x0000000f040f7220 */ /* 0x000fe20000400000 */
[----:B------:R-:W-:-:S03]  /*0340*/  FMUL R14, R5, R14 ;  /* 0x0000000e050e7220 */ /* 0x000fc60000400000 */
[----:B-----5:R-:W-:Y:S01]  /*0350*/  FFMA R8, R8, R15, R10 ;  /* 0x0000000f08087223 */ /* 0x020fe2000000000a */
[----:B------:R-:W-:-:S04]  /*0360*/  FFMA R9, R9, R14, R11 ;  /* 0x0000000e09097223 */ /* 0x000fc8000000000b */
[----:B------:R-:W-:Y:S02]  /*0370*/  FSETP.GEU.AND P0, PT, R8, RZ, PT ;  /* 0x000000ff0800720b */ /* 0x000fe40003f0e000 */
[C---:B------:R-:W-:Y:S01]  /*0380*/  FSETP.GEU.AND P1, PT, R9.reuse, RZ, PT ;  /* 0x000000ff0900720b */ /* 0x040fe20003f2e000 */
[----:B-1----:R-:W-:Y:S01]  /*0390*/  IMAD.WIDE R2, R0, 0x4, R2 ;  /* 0x0000000400027825 */ /* 0x002fe200078e0202 */
[----:B------:R-:W-:Y:S02]  /*03a0*/  FSEL R8, R8, RZ, P0 ;  /* 0x000000ff08087208 */ /* 0x000fe40000000000 */
[----:B------:R-:W-:-:S05]  /*03b0*/  FSEL R9, R9, RZ, P1 ;  /* 0x000000ff09097208 */ /* 0x000fca0000800000 */
[----:B------:R-:W-:Y:S01]  /*03c0*/  STG.E.64 desc[UR4][R2.64], R8 ;  /* 0x0000000802007986 */ /* 0x000fe2000c101b04 */
[----:B------:R-:W-:Y:S05]  /*03d0*/  EXIT ;  /* 0x000000000000794d */ /* 0x000fea0003800000 */
.L_x_0:
[----:B------:R-:W-:-:S00]  /*03e0*/  BRA `(.L_x_0) ;  /* 0xfffffffc00fc7947 */ /* 0x000fc0000383ffff */
[----:B------:R-:W-:-:S00]  /*03f0*/  NOP ;  /* 0x0000000000007918 */ /* 0x000fc00000000000 */
        /* <DEDUP_REMOVED lines=8> */
.L_x_1:


//--------------------- .nv.global.init           --------------------------
	.section	.nv.global.init,"aw",@progbits
.nv.global.init:
	.type		_$_str,@object
	.size		_$_str,(_$_str_$_2 - _$_str)
_$_str:
        /*0000*/ 	.byte	0x5f, 0x5f, 0x43, 0x55, 0x44, 0x41, 0x5f, 0x46, 0x54, 0x5a, 0x00
	.type		_$_str_$_2,@object
	.size		_$_str_$_2,(.L_1 - _$_str_$_2)
_$_str_$_2:
        /*000b*/ 	.byte	0x5f, 0x5f, 0x43, 0x55, 0x44, 0x41, 0x5f, 0x50, 0x52, 0x45, 0x43, 0x5f, 0x53, 0x51, 0x52, 0x54
        /*001b*/ 	.byte	0x00
.L_1:


//--------------------- .nv.constant0.triton_poi_fused__native_batch_norm_legit_no_training_relu_27 --------------------------
	.section	.nv.constant0.triton_poi_fused__native_batch_norm_legit_no_training_relu_27,"a",@progbits
	.sectionflags	@""
	.align	4
.nv.constant0.triton_poi_fused__native_batch_norm_legit_no_training_relu_27:
	.zero		580
